//
// Generated by NVIDIA NVVM Compiler
//
// Compiler Build ID: CL-36424714
// Cuda compilation tools, release 13.0, V13.0.88
// Based on NVVM 20.0.0
//

.version 9.0
.target sm_100
.address_size 64

	// .globl	_Z10atb_kernelPKfS0_Pfiii

.visible .entry _Z10atb_kernelPKfS0_Pfiii(
	.param .u64 .ptr .align 1 _Z10atb_kernelPKfS0_Pfiii_param_0,
	.param .u64 .ptr .align 1 _Z10atb_kernelPKfS0_Pfiii_param_1,
	.param .u64 .ptr .align 1 _Z10atb_kernelPKfS0_Pfiii_param_2,
	.param .u32 _Z10atb_kernelPKfS0_Pfiii_param_3,
	.param .u32 _Z10atb_kernelPKfS0_Pfiii_param_4,
	.param .u32 _Z10atb_kernelPKfS0_Pfiii_param_5
)
{
	.reg .pred 	%p<10>;
	.reg .b32 	%r<44>;
	.reg .b32 	%f<68>;
	.reg .b64 	%rd<53>;

	ld.param.u64 	%rd4, [_Z10atb_kernelPKfS0_Pfiii_param_0];
	ld.param.u64 	%rd5, [_Z10atb_kernelPKfS0_Pfiii_param_1];
	ld.param.u64 	%rd3, [_Z10atb_kernelPKfS0_Pfiii_param_2];
	ld.param.u32 	%r20, [_Z10atb_kernelPKfS0_Pfiii_param_3];
	ld.param.u32 	%r21, [_Z10atb_kernelPKfS0_Pfiii_param_4];
	ld.param.u32 	%r22, [_Z10atb_kernelPKfS0_Pfiii_param_5];
	cvta.to.global.u64 	%rd1, %rd5;
	cvta.to.global.u64 	%rd2, %rd4;
	mov.u32 	%r23, %ctaid.x;
	mov.u32 	%r24, %ntid.x;
	mov.u32 	%r25, %tid.x;
	mad.lo.s32 	%r1, %r23, %r24, %r25;
	mov.u32 	%r26, %ctaid.y;
	mov.u32 	%r27, %ntid.y;
	mov.u32 	%r28, %tid.y;
	mad.lo.s32 	%r2, %r26, %r27, %r28;
	setp.lt.s32 	%p1, %r22, 1;
	mov.f32 	%f67, 0f00000000;
	@%p1 bra 	$L__BB0_12;
	and.b32  	%r3, %r22, 7;
	setp.lt.u32 	%p2, %r22, 8;
	mov.f32 	%f67, 0f00000000;
	mov.b32 	%r42, 0;
	@%p2 bra 	$L__BB0_4;
	and.b32  	%r42, %r22, 2147483640;
	neg.s32 	%r40, %r42;
	shl.b32 	%r6, %r21, 3;
	shl.b32 	%r7, %r20, 3;
	mov.f32 	%f67, 0f00000000;
	mul.wide.s32 	%rd10, %r20, 4;
	mul.wide.s32 	%rd12, %r21, 4;
	mov.u32 	%r38, %r1;
	mov.u32 	%r39, %r2;
$L__BB0_3:
	.pragma "nounroll";
	mul.wide.s32 	%rd6, %r38, 4;
	add.s64 	%rd7, %rd2, %rd6;
	ld.global.f32 	%f17, [%rd7];
	mul.wide.s32 	%rd8, %r39, 4;
	add.s64 	%rd9, %rd1, %rd8;
	ld.global.f32 	%f18, [%rd9];
	fma.rn.f32 	%f19, %f17, %f18, %f67;
	add.s64 	%rd11, %rd7, %rd10;
	ld.global.f32 	%f20, [%rd11];
	add.s64 	%rd13, %rd9, %rd12;
	ld.global.f32 	%f21, [%rd13];
	fma.rn.f32 	%f22, %f20, %f21, %f19;
	add.s64 	%rd14, %rd11, %rd10;
	ld.global.f32 	%f23, [%rd14];
	add.s64 	%rd15, %rd13, %rd12;
	ld.global.f32 	%f24, [%rd15];
	fma.rn.f32 	%f25, %f23, %f24, %f22;
	add.s64 	%rd16, %rd14, %rd10;
	ld.global.f32 	%f26, [%rd16];
	add.s64 	%rd17, %rd15, %rd12;
	ld.global.f32 	%f27, [%rd17];
	fma.rn.f32 	%f28, %f26, %f27, %f25;
	add.s64 	%rd18, %rd16, %rd10;
	ld.global.f32 	%f29, [%rd18];
	add.s64 	%rd19, %rd17, %rd12;
	ld.global.f32 	%f30, [%rd19];
	fma.rn.f32 	%f31, %f29, %f30, %f28;
	add.s64 	%rd20, %rd18, %rd10;
	ld.global.f32 	%f32, [%rd20];
	add.s64 	%rd21, %rd19, %rd12;
	ld.global.f32 	%f33, [%rd21];
	fma.rn.f32 	%f34, %f32, %f33, %f31;
	add.s64 	%rd22, %rd20, %rd10;
	ld.global.f32 	%f35, [%rd22];
	add.s64 	%rd23, %rd21, %rd12;
	ld.global.f32 	%f36, [%rd23];
	fma.rn.f32 	%f37, %f35, %f36, %f34;
	add.s64 	%rd24, %rd22, %rd10;
	ld.global.f32 	%f38, [%rd24];
	add.s64 	%rd25, %rd23, %rd12;
	ld.global.f32 	%f39, [%rd25];
	fma.rn.f32 	%f67, %f38, %f39, %f37;
	add.s32 	%r40, %r40, 8;
	add.s32 	%r39, %r39, %r6;
	add.s32 	%r38, %r38, %r7;
	setp.ne.s32 	%p3, %r40, 0;
	@%p3 bra 	$L__BB0_3;
$L__BB0_4:
	setp.eq.s32 	%p4, %r3, 0;
	@%p4 bra 	$L__BB0_12;
	and.b32  	%r15, %r22, 3;
	setp.lt.u32 	%p5, %r3, 4;
	@%p5 bra 	$L__BB0_7;
	mad.lo.s32 	%r30, %r42, %r20, %r1;
	mul.wide.s32 	%rd26, %r30, 4;
	add.s64 	%rd27, %rd2, %rd26;
	ld.global.f32 	%f41, [%rd27];
	mad.lo.s32 	%r31, %r42, %r21, %r2;
	mul.wide.s32 	%rd28, %r31, 4;
	add.s64 	%rd29, %rd1, %rd28;
	ld.global.f32 	%f42, [%rd29];
	fma.rn.f32 	%f43, %f41, %f42, %f67;
	mul.wide.s32 	%rd30, %r20, 4;
	add.s64 	%rd31, %rd27, %rd30;
	ld.global.f32 	%f44, [%rd31];
	mul.wide.s32 	%rd32, %r21, 4;
	add.s64 	%rd33, %rd29, %rd32;
	ld.global.f32 	%f45, [%rd33];
	fma.rn.f32 	%f46, %f44, %f45, %f43;
	add.s64 	%rd34, %rd31, %rd30;
	ld.global.f32 	%f47, [%rd34];
	add.s64 	%rd35, %rd33, %rd32;
	ld.global.f32 	%f48, [%rd35];
	fma.rn.f32 	%f49, %f47, %f48, %f46;
	add.s64 	%rd36, %rd34, %rd30;
	ld.global.f32 	%f50, [%rd36];
	add.s64 	%rd37, %rd35, %rd32;
	ld.global.f32 	%f51, [%rd37];
	fma.rn.f32 	%f67, %f50, %f51, %f49;
	add.s32 	%r42, %r42, 4;
$L__BB0_7:
	setp.eq.s32 	%p6, %r15, 0;
	@%p6 bra 	$L__BB0_12;
	setp.eq.s32 	%p7, %r15, 1;
	@%p7 bra 	$L__BB0_10;
	mad.lo.s32 	%r32, %r42, %r20, %r1;
	mul.wide.s32 	%rd38, %r32, 4;
	add.s64 	%rd39, %rd2, %rd38;
	ld.global.f32 	%f53, [%rd39];
	mad.lo.s32 	%r33, %r42, %r21, %r2;
	mul.wide.s32 	%rd40, %r33, 4;
	add.s64 	%rd41, %rd1, %rd40;
	ld.global.f32 	%f54, [%rd41];
	fma.rn.f32 	%f55, %f53, %f54, %f67;
	mul.wide.s32 	%rd42, %r20, 4;
	add.s64 	%rd43, %rd39, %rd42;
	ld.global.f32 	%f56, [%rd43];
	mul.wide.s32 	%rd44, %r21, 4;
	add.s64 	%rd45, %rd41, %rd44;
	ld.global.f32 	%f57, [%rd45];
	fma.rn.f32 	%f67, %f56, %f57, %f55;
	add.s32 	%r42, %r42, 2;
$L__BB0_10:
	and.b32  	%r34, %r22, 1;
	setp.eq.b32 	%p8, %r34, 1;
	not.pred 	%p9, %p8;
	@%p9 bra 	$L__BB0_12;
	mad.lo.s32 	%r35, %r42, %r20, %r1;
	mul.wide.s32 	%rd46, %r35, 4;
	add.s64 	%rd47, %rd2, %rd46;
	ld.global.f32 	%f58, [%rd47];
	mad.lo.s32 	%r36, %r42, %r21, %r2;
	mul.wide.s32 	%rd48, %r36, 4;
	add.s64 	%rd49, %rd1, %rd48;
	ld.global.f32 	%f59, [%rd49];
	fma.rn.f32 	%f67, %f58, %f59, %f67;
$L__BB0_12:
	cvta.to.global.u64 	%rd50, %rd3;
	mad.lo.s32 	%r37, %r21, %r1, %r2;
	mul.wide.s32 	%rd51, %r37, 4;
	add.s64 	%rd52, %rd50, %rd51;
	st.global.f32 	[%rd52], %f67;
	ret;

}


// ===== COMPILED SASS (sm_100) =====

	.target	sm_100

	.elftype	@"ET_EXEC"


//--------------------- .note.nv.tkinfo           --------------------------
	.section	.note.nv.tkinfo,"",@"SHT_NOTE"
	.sectionflags	@"SHF_NOTE_NV_TKINFO"
	.tkinfo
        /*0018*/ 	.word	0x00000002
        /*0030*/ 	.string	""
        /*0030*/ 	.string	"ptxas"
        /*0030*/ 	.string	"Cuda compilation tools, release 13.0, V13.0.88"
        /*0030*/ 	.string	"Build cuda_13.0.r13.0/compiler.36424714_0"
        /*0030*/ 	.string	"-arch sm_100 -m 64 "



//--------------------- .note.nv.cuinfo           --------------------------
	.section	.note.nv.cuinfo,"",@"SHT_NOTE"
	.sectionflags	@"SHF_NOTE_NV_CUINFO"
        /*0018*/ 	.short	0x0002
        /*001a*/ 	.short	0x0064
        /*001c*/ 	.short	0x0082
	.zero		2


//--------------------- .nv.info                  --------------------------
	.section	.nv.info,"",@"SHT_CUDA_INFO"
	.align	4


	//----- nvinfo : EIATTR_REGCOUNT
	.align		4
        /*0000*/ 	.byte	0x04, 0x2f
        /*0002*/ 	.short	(.L_1 - .L_0)
	.align		4
.L_0:
        /*0004*/ 	.word	index@(_Z10atb_kernelPKfS0_Pfiii)
        /*0008*/ 	.word	0x00000020


	//----- nvinfo : EIATTR_FRAME_SIZE
	.align		4
.L_1:
        /*000c*/ 	.byte	0x04, 0x11
        /*000e*/ 	.short	(.L_3 - .L_2)
	.align		4
.L_2:
        /*0010*/ 	.word	index@(_Z10atb_kernelPKfS0_Pfiii)
        /*0014*/ 	.word	0x00000000


	//----- nvinfo : EIATTR_MIN_STACK_SIZE
	.align		4
.L_3:
        /*0018*/ 	.byte	0x04, 0x12
        /*001a*/ 	.short	(.L_5 - .L_4)
	.align		4
.L_4:
        /*001c*/ 	.word	index@(_Z10atb_kernelPKfS0_Pfiii)
        /*0020*/ 	.word	0x00000000
.L_5:


//--------------------- .nv.compat                --------------------------
	.section	.nv.compat,"",@"SHT_CUDA_COMPAT_INFO"
	.align	4
        /*0000*/ 	.byte	0x02, 0x09, 0x00, 0x00, 0x02, 0x02, 0x01, 0x00, 0x02, 0x05, 0x05, 0x00, 0x03, 0x07, 0x01, 0x01
        /*0010*/ 	.byte	0x02, 0x03, 0x00, 0x00, 0x02, 0x06, 0x01, 0x00, 0x04, 0x0b, 0x08, 0x00, 0x09, 0x00, 0x00, 0x00
        /*0020*/ 	.byte	0x00, 0x00, 0x00, 0x00


//--------------------- .nv.info._Z10atb_kernelPKfS0_Pfiii --------------------------
	.section	.nv.info._Z10atb_kernelPKfS0_Pfiii,"",@"SHT_CUDA_INFO"
	.sectionflags	@""
	.align	4


	//----- nvinfo : EIATTR_CUDA_API_VERSION
	.align		4
        /*0000*/ 	.byte	0x04, 0x37
        /*0002*/ 	.short	(.L_7 - .L_6)
.L_6:
        /*0004*/ 	.word	0x00000082


	//----- nvinfo : EIATTR_KPARAM_INFO
	.align		4
.L_7:
        /*0008*/ 	.byte	0x04, 0x17
        /*000a*/ 	.short	(.L_9 - .L_8)
.L_8:
        /*000c*/ 	.word	0x00000000
        /*0010*/ 	.short	0x0005
        /*0012*/ 	.short	0x0020
        /*0014*/ 	.byte	0x00, 0xf0, 0x11, 0x00


	//----- nvinfo : EIATTR_KPARAM_INFO
	.align		4
.L_9:
        /*0018*/ 	.byte	0x04, 0x17
        /*001a*/ 	.short	(.L_11 - .L_10)
.L_10:
        /*001c*/ 	.word	0x00000000
        /*0020*/ 	.short	0x0004
        /*0022*/ 	.short	0x001c
        /*0024*/ 	.byte	0x00, 0xf0, 0x11, 0x00


	//----- nvinfo : EIATTR_KPARAM_INFO
	.align		4
.L_11:
        /*0028*/ 	.byte	0x04, 0x17
        /*002a*/ 	.short	(.L_13 - .L_12)
.L_12:
        /*002c*/ 	.word	0x00000000
        /*0030*/ 	.short	0x0003
        /*0032*/ 	.short	0x0018
        /*0034*/ 	.byte	0x00, 0xf0, 0x11, 0x00


	//----- nvinfo : EIATTR_KPARAM_INFO
	.align		4
.L_13:
        /*0038*/ 	.byte	0x04, 0x17
        /*003a*/ 	.short	(.L_15 - .L_14)
.L_14:
        /*003c*/ 	.word	0x00000000
        /*0040*/ 	.short	0x0002
        /*0042*/ 	.short	0x0010
        /*0044*/ 	.byte	0x00, 0xf5, 0x21, 0x00


	//----- nvinfo : EIATTR_KPARAM_INFO
	.align		4
.L_15:
        /*0048*/ 	.byte	0x04, 0x17
        /*004a*/ 	.short	(.L_17 - .L_16)
.L_16:
        /*004c*/ 	.word	0x00000000
        /*0050*/ 	.short	0x0001
        /*0052*/ 	.short	0x0008
        /*0054*/ 	.byte	0x00, 0xf5, 0x21, 0x00


	//----- nvinfo : EIATTR_KPARAM_INFO
	.align		4
.L_17:
        /*0058*/ 	.byte	0x04, 0x17
        /*005a*/ 	.short	(.L_19 - .L_18)
.L_18:
        /*005c*/ 	.word	0x00000000
        /*0060*/ 	.short	0x0000
        /*0062*/ 	.short	0x0000
        /*0064*/ 	.byte	0x00, 0xf5, 0x21, 0x00


	//----- nvinfo : EIATTR_SPARSE_MMA_MASK
	.align		4
.L_19:
        /*0068*/ 	.byte	0x03, 0x50
        /*006a*/ 	.short	0x0000


	//----- nvinfo : EIATTR_MAXREG_COUNT
	.align		4
        /*006c*/ 	.byte	0x03, 0x1b
        /*006e*/ 	.short	0x00ff


	//----- nvinfo : EIATTR_MERCURY_ISA_VERSION
	.align		4
        /*0070*/ 	.byte	0x03, 0x5f
        /*0072*/ 	.short	0x0101


	//----- nvinfo : EIATTR_VRC_CTA_INIT_COUNT
	.align		4
        /*0074*/ 	.byte	0x02, 0x4a
	.zero		1
	.zero		1


	//----- nvinfo : EIATTR_EXIT_INSTR_OFFSETS
	.align		4
        /*0078*/ 	.byte	0x04, 0x1c
        /*007a*/ 	.short	(.L_21 - .L_20)


	//   ....[0]....
.L_20:
        /*007c*/ 	.word	0x000008b0


	//----- nvinfo : EIATTR_CBANK_PARAM_SIZE
	.align		4
.L_21:
        /*0080*/ 	.byte	0x03, 0x19
        /*0082*/ 	.short	0x0024


	//----- nvinfo : EIATTR_PARAM_CBANK
	.align		4
        /*0084*/ 	.byte	0x04, 0x0a
        /*0086*/ 	.short	(.L_23 - .L_22)
	.align		4
.L_22:
        /*0088*/ 	.word	index@(.nv.constant0._Z10atb_kernelPKfS0_Pfiii)
        /*008c*/ 	.short	0x0380
        /*008e*/ 	.short	0x0024


	//----- nvinfo : EIATTR_SW_WAR
	.align		4
.L_23:
        /*0090*/ 	.byte	0x04, 0x36
        /*0092*/ 	.short	(.L_25 - .L_24)
.L_24:
        /*0094*/ 	.word	0x00000008
.L_25:


//--------------------- .nv.callgraph             --------------------------
	.section	.nv.callgraph,"",@"SHT_CUDA_CALLGRAPH"
	.align	4
	.sectionentsize	8
	.align		4
        /*0000*/ 	.word	0x00000000
	.align		4
        /*0004*/ 	.word	0xffffffff
	.align		4
        /*0008*/ 	.word	0x00000000
	.align		4
        /*000c*/ 	.word	0xfffffffe
	.align		4
        /*0010*/ 	.word	0x00000000
	.align		4
        /*0014*/ 	.word	0xfffffffd
	.align		4
        /*0018*/ 	.word	0x00000000
	.align		4
        /*001c*/ 	.word	0xfffffffc


//--------------------- .text._Z10atb_kernelPKfS0_Pfiii --------------------------
	.section	.text._Z10atb_kernelPKfS0_Pfiii,"ax",@progbits
	.align	128
        .global         _Z10atb_kernelPKfS0_Pfiii
        .type           _Z10atb_kernelPKfS0_Pfiii,@function
        .size           _Z10atb_kernelPKfS0_Pfiii,(.L_x_5 - _Z10atb_kernelPKfS0_Pfiii)
        .other          _Z10atb_kernelPKfS0_Pfiii,@"STO_CUDA_ENTRY STV_DEFAULT"
_Z10atb_kernelPKfS0_Pfiii:
.text._Z10atb_kernelPKfS0_Pfiii:
[----:B------:R-:W-:Y:S08]  /*0000*/  LDC R1, c[0x0][0x37c] ;  /* 0x0000df00ff017b82 */ /* 0x000ff00000000800 */
[----:B------:R-:W0:Y:S01]  /*0010*/  LDC R0, c[0x0][0x3a0] ;  /* 0x0000e800ff007b82 */ /* 0x000e220000000800 */
[----:B------:R-:W1:Y:S01]  /*0020*/  S2R R2, SR_TID.X ;  /* 0x0000000000027919 */ /* 0x000e620000002100 */
[----:B------:R-:W2:Y:S01]  /*0030*/  LDCU.64 UR4, c[0x0][0x358] ;  /* 0x00006b00ff0477ac */ /* 0x000ea20008000a00 */
[----:B------:R-:W-:Y:S01]  /*0040*/  HFMA2 R9, -RZ, RZ, 0, 0 ;  /* 0x00000000ff097431 */ /* 0x000fe200000001ff */
[----:B------:R-:W3:Y:S04]  /*0050*/  S2R R5, SR_TID.Y ;  /* 0x0000000000057919 */ /* 0x000ee80000002200 */
[----:B------:R-:W1:Y:S08]  /*0060*/  S2UR UR6, SR_CTAID.X ;  /* 0x00000000000679c3 */ /* 0x000e700000002500 */
[----:B------:R-:W1:Y:S08]  /*0070*/  LDC R3, c[0x0][0x360] ;  /* 0x0000d800ff037b82 */ /* 0x000e700000000800 */
[----:B------:R-:W3:Y:S01]  /*0080*/  S2UR UR7, SR_CTAID.Y ;  /* 0x00000000000779c3 */ /* 0x000ee20000002600 */
[----:B0-----:R-:W-:-:S07]  /*0090*/  ISETP.GE.AND P0, PT, R0, 0x1, PT ;  /* 0x000000010000780c */ /* 0x001fce0003f06270 */
[----:B------:R-:W3:Y:S01]  /*00a0*/  LDC R4, c[0x0][0x364] ;  /* 0x0000d900ff047b82 */ /* 0x000ee20000000800 */
[----:B-1----:R-:W-:Y:S02]  /*00b0*/  IMAD R3, R3, UR6, R2 ;  /* 0x0000000603037c24 */ /* 0x002fe4000f8e0202 */
[----:B---3--:R-:W-:-:S03]  /*00c0*/  IMAD R2, R4, UR7, R5 ;  /* 0x0000000704027c24 */ /* 0x008fc6000f8e0205 */
[----:B--2---:R-:W-:Y:S05]  /*00d0*/  @!P0 BRA `(.L_x_0) ;  /* 0x0000000400e08947 */ /* 0x004fea0003800000 */
[C---:B------:R-:W-:Y:S02]  /*00e0*/  ISETP.GE.U32.AND P1, PT, R0.reuse, 0x8, PT ;  /* 0x000000080000780c */ /* 0x040fe40003f26070 */
[----:B------:R-:W-:Y:S02]  /*00f0*/  LOP3.LUT R5, R0, 0x7, RZ, 0xc0, !PT ;  /* 0x0000000700057812 */ /* 0x000fe400078ec0ff */
[----:B------:R-:W-:Y:S02]  /*0100*/  MOV R9, RZ ;  /* 0x000000ff00097202 */ /* 0x000fe40000000f00 */
[----:B------:R-:W-:Y:S02]  /*0110*/  ISETP.NE.AND P0, PT, R5, RZ, PT ;  /* 0x000000ff0500720c */ /* 0x000fe40003f05270 */
[----:B------:R-:W-:-:S05]  /*0120*/  MOV R6, RZ ;  /* 0x000000ff00067202 */ /* 0x000fca0000000f00 */
[----:B------:R-:W-:Y:S06]  /*0130*/  @!P1 BRA `(.L_x_1) ;  /* 0x0000000000d49947 */ /* 0x000fec0003800000 */
[----:B------:R-:W-:Y:S02]  /*0140*/  LOP3.LUT R6, R0, 0x7ffffff8, RZ, 0xc0, !PT ;  /* 0x7ffffff800067812 */ /* 0x000fe400078ec0ff */
[----:B------:R-:W-:Y:S02]  /*0150*/  MOV R9, RZ ;  /* 0x000000ff00097202 */ /* 0x000fe40000000f00 */
[----:B------:R-:W-:Y:S02]  /*0160*/  MOV R7, R3 ;  /* 0x0000000300077202 */ /* 0x000fe40000000f00 */
[----:B------:R-:W-:Y:S02]  /*0170*/  MOV R8, R2 ;  /* 0x0000000200087202 */ /* 0x000fe40000000f00 */
[----:B------:R-:W-:-:S07]  /*0180*/  IADD3 R4, PT, PT, -R6, RZ, RZ ;  /* 0x000000ff06047210 */ /* 0x000fce0007ffe1ff */
.L_x_2:
[----:B------:R-:W0:Y:S08]  /*0190*/  LDC.64 R14, c[0x0][0x380] ;  /* 0x0000e000ff0e7b82 */ /* 0x000e300000000a00 */
[----:B------:R-:W1:Y:S08]  /*01a0*/  LDC.64 R16, c[0x0][0x388] ;  /* 0x0000e200ff107b82 */ /* 0x000e700000000a00 */
[----:B------:R-:W2:Y:S01]  /*01b0*/  LDC.64 R12, c[0x0][0x398] ;  /* 0x0000e600ff0c7b82 */ /* 0x000ea20000000a00 */
[----:B0-----:R-:W-:-:S05]  /*01c0*/  IMAD.WIDE R14, R7, 0x4, R14 ;  /* 0x00000004070e7825 */ /* 0x001fca00078e020e */
[----:B------:R0:W3:Y:S01]  /*01d0*/  LDG.E R18, desc[UR4][R14.64] ;  /* 0x000000040e127981 */ /* 0x0000e2000c1e1900 */
[----:B-1----:R-:W-:-:S05]  /*01e0*/  IMAD.WIDE R16, R8, 0x4, R16 ;  /* 0x0000000408107825 */ /* 0x002fca00078e0210 */
[----:B------:R1:W3:Y:S01]  /*01f0*/  LDG.E R19, desc[UR4][R16.64] ;  /* 0x0000000410137981 */ /* 0x0002e2000c1e1900 */
[----:B--2---:R-:W-:-:S04]  /*0200*/  IMAD.WIDE R28, R12, 0x4, R14 ;  /* 0x000000040c1c7825 */ /* 0x004fc800078e020e */
[----:B------:R-:W-:-:S04]  /*0210*/  IMAD.WIDE R10, R13, 0x4, R16 ;  /* 0x000000040d0a7825 */ /* 0x000fc800078e0210 */
[C---:B------:R-:W-:Y:S01]  /*0220*/  IMAD.WIDE R24, R12.reuse, 0x4, R28 ;  /* 0x000000040c187825 */ /* 0x040fe200078e021c */
[----:B------:R2:W4:Y:S03]  /*0230*/  LDG.E R27, desc[UR4][R10.64] ;  /* 0x000000040a1b7981 */ /* 0x000526000c1e1900 */
[C---:B------:R-:W-:Y:S01]  /*0240*/  IMAD.WIDE R20, R13.reuse, 0x4, R10 ;  /* 0x000000040d147825 */ /* 0x040fe200078e020a */
[----:B------:R-:W4:Y:S03]  /*0250*/  LDG.E R28, desc[UR4][R28.64] ;  /* 0x000000041c1c7981 */ /* 0x000f26000c1e1900 */
[----:B------:R-:W-:Y:S01]  /*0260*/  IMAD.WIDE R22, R12, 0x4, R24 ;  /* 0x000000040c167825 */ /* 0x000fe200078e0218 */
[----:B------:R-:W5:Y:S03]  /*0270*/  LDG.E R26, desc[UR4][R20.64] ;  /* 0x00000004141a7981 */ /* 0x000f66000c1e1900 */
[C---:B0-----:R-:W-:Y:S01]  /*0280*/  IMAD.WIDE R14, R13.reuse, 0x4, R20 ;  /* 0x000000040d0e7825 */ /* 0x041fe200078e0214 */
[----:B------:R-:W5:Y:S03]  /*0290*/  LDG.E R25, desc[UR4][R24.64] ;  /* 0x0000000418197981 */ /* 0x000f66000c1e1900 */
[----:B-1----:R-:W-:Y:S01]  /*02a0*/  IMAD.WIDE R16, R13, 0x4, R14 ;  /* 0x000000040d107825 */ /* 0x002fe200078e020e */
[----:B------:R0:W5:Y:S03]  /*02b0*/  LDG.E R24, desc[UR4][R14.64] ;  /* 0x000000040e187981 */ /* 0x000166000c1e1900 */
[----:B---3--:R-:W-:Y:S01]  /*02c0*/  FFMA R9, R18, R19, R9 ;  /* 0x0000001312097223 */ /* 0x008fe20000000009 */
[----:B------:R-:W-:-:S02]  /*02d0*/  IMAD.WIDE R18, R12, 0x4, R22 ;  /* 0x000000040c127825 */ /* 0x000fc400078e0216 */
[----:B------:R-:W3:Y:S02]  /*02e0*/  LDG.E R23, desc[UR4][R22.64] ;  /* 0x0000000416177981 */ /* 0x000ee4000c1e1900 */
[C---:B--2---:R-:W-:Y:S02]  /*02f0*/  IMAD.WIDE R10, R12.reuse, 0x4, R18 ;  /* 0x000000040c0a7825 */ /* 0x044fe400078e0212 */
[----:B------:R-:W2:Y:S02]  /*0300*/  LDG.E R21, desc[UR4][R18.64] ;  /* 0x0000000412157981 */ /* 0x000ea4000c1e1900 */
[----:B0-----:R-:W-:Y:S02]  /*0310*/  IMAD.WIDE R14, R12, 0x4, R10 ;  /* 0x000000040c0e7825 */ /* 0x001fe400078e020a */
[----:B------:R0:W2:Y:S04]  /*0320*/  LDG.E R22, desc[UR4][R16.64] ;  /* 0x0000000410167981 */ /* 0x0000a8000c1e1900 */
[----:B------:R-:W2:Y:S01]  /*0330*/  LDG.E R11, desc[UR4][R10.64] ;  /* 0x000000040a0b7981 */ /* 0x000ea2000c1e1900 */
[----:B0-----:R-:W-:-:S03]  /*0340*/  IMAD.WIDE R16, R13, 0x4, R16 ;  /* 0x000000040d107825 */ /* 0x001fc600078e0210 */
[----:B------:R0:W2:Y:S01]  /*0350*/  LDG.E R10, desc[UR4][R14.64] ;  /* 0x000000040e0a7981 */ /* 0x0000a2000c1e1900 */
[----:B------:R-:W-:-:S03]  /*0360*/  IMAD.WIDE R18, R13, 0x4, R16 ;  /* 0x000000040d127825 */ /* 0x000fc600078e0210 */
[----:B------:R-:W2:Y:S01]  /*0370*/  LDG.E R20, desc[UR4][R16.64] ;  /* 0x0000000410147981 */ /* 0x000ea2000c1e1900 */
[----:B0-----:R-:W-:-:S05]  /*0380*/  IMAD.WIDE R14, R12, 0x4, R14 ;  /* 0x000000040c0e7825 */ /* 0x001fca00078e020e */
[----:B------:R-:W2:Y:S04]  /*0390*/  LDG.E R29, desc[UR4][R14.64] ;  /* 0x000000040e1d7981 */ /* 0x000ea8000c1e1900 */
[----:B------:R0:W2:Y:S02]  /*03a0*/  LDG.E R15, desc[UR4][R18.64] ;  /* 0x00000004120f7981 */ /* 0x0000a4000c1e1900 */
[----:B0-----:R-:W-:-:S06]  /*03b0*/  IMAD.WIDE R18, R13, 0x4, R18 ;  /* 0x000000040d127825 */ /* 0x001fcc00078e0212 */
[----:B------:R-:W2:Y:S01]  /*03c0*/  LDG.E R18, desc[UR4][R18.64] ;  /* 0x0000000412127981 */ /* 0x000ea2000c1e1900 */
[----:B----4-:R-:W-:Y:S01]  /*03d0*/  FFMA R28, R28, R27, R9 ;  /* 0x0000001b1c1c7223 */ /* 0x010fe20000000009 */
[----:B------:R-:W-:-:S03]  /*03e0*/  IADD3 R4, PT, PT, R4, 0x8, RZ ;  /* 0x0000000804047810 */ /* 0x000fc60007ffe0ff */
[----:B-----5:R-:W-:Y:S01]  /*03f0*/  FFMA R26, R25, R26, R28 ;  /* 0x0000001a191a7223 */ /* 0x020fe2000000001c */
[----:B------:R-:W-:Y:S02]  /*0400*/  ISETP.NE.AND P1, PT, R4, RZ, PT ;  /* 0x000000ff0400720c */ /* 0x000fe40003f25270 */
[----:B------:R-:W-:Y:S02]  /*0410*/  LEA R7, R12, R7, 0x3 ;  /* 0x000000070c077211 */ /* 0x000fe400078e18ff */
[----:B------:R-:W-:Y:S01]  /*0420*/  LEA R8, R13, R8, 0x3 ;  /* 0x000000080d087211 */ /* 0x000fe200078e18ff */
[----:B---3--:R-:W-:-:S04]  /*0430*/  FFMA R24, R23, R24, R26 ;  /* 0x0000001817187223 */ /* 0x008fc8000000001a */
[----:B--2---:R-:W-:-:S04]  /*0440*/  FFMA R22, R21, R22, R24 ;  /* 0x0000001615167223 */ /* 0x004fc80000000018 */
[----:B------:R-:W-:-:S04]  /*0450*/  FFMA R11, R11, R20, R22 ;  /* 0x000000140b0b7223 */ /* 0x000fc80000000016 */
[----:B------:R-:W-:-:S04]  /*0460*/  FFMA R10, R10, R15, R11 ;  /* 0x0000000f0a0a7223 */ /* 0x000fc8000000000b */
[----:B------:R-:W-:Y:S01]  /*0470*/  FFMA R9, R29, R18, R10 ;  /* 0x000000121d097223 */ /* 0x000fe2000000000a */
[----:B------:R-:W-:Y:S06]  /*0480*/  @P1 BRA `(.L_x_2) ;  /* 0xfffffffc00401947 */ /* 0x000fec000383ffff */
.L_x_1:
[----:B------:R-:W-:Y:S05]  /*0490*/  @!P0 BRA `(.L_x_0) ;  /* 0x0000000000f08947 */ /* 0x000fea0003800000 */
[----:B------:R-:W-:Y:S02]  /*04a0*/  ISETP.GE.U32.AND P0, PT, R5, 0x4, PT ;  /* 0x000000040500780c */ /* 0x000fe40003f06070 */
[----:B------:R-:W-:-:S04]  /*04b0*/  LOP3.LUT R7, R0, 0x3, RZ, 0xc0, !PT ;  /* 0x0000000300077812 */ /* 0x000fc800078ec0ff */
[----:B------:R-:W-:-:S07]  /*04c0*/  ISETP.NE.AND P1, PT, R7, RZ, PT ;  /* 0x000000ff0700720c */ /* 0x000fce0003f25270 */
[----:B------:R-:W-:Y:S06]  /*04d0*/  @!P0 BRA `(.L_x_3) ;  /* 0x0000000000688947 */ /* 0x000fec0003800000 */
[----:B------:R-:W0:Y:S08]  /*04e0*/  LDC.64 R4, c[0x0][0x398] ;  /* 0x0000e600ff047b82 */ /* 0x000e300000000a00 */
[----:B------:R-:W1:Y:S08]  /*04f0*/  LDC.64 R20, c[0x0][0x380] ;  /* 0x0000e000ff147b82 */ /* 0x000e700000000a00 */
[----:B------:R-:W2:Y:S01]  /*0500*/  LDC.64 R22, c[0x0][0x388] ;  /* 0x0000e200ff167b82 */ /* 0x000ea20000000a00 */
[----:B0-----:R-:W-:-:S02]  /*0510*/  IMAD R11, R6, R4, R3 ;  /* 0x00000004060b7224 */ /* 0x001fc400078e0203 */
[----:B------:R-:W-:Y:S02]  /*0520*/  IMAD R13, R6, R5, R2 ;  /* 0x00000005060d7224 */ /* 0x000fe400078e0202 */
[----:B-1----:R-:W-:-:S05]  /*0530*/  IMAD.WIDE R20, R11, 0x4, R20 ;  /* 0x000000040b147825 */ /* 0x002fca00078e0214 */
[----:B------:R-:W3:Y:S01]  /*0540*/  LDG.E R8, desc[UR4][R20.64] ;  /* 0x0000000414087981 */ /* 0x000ee2000c1e1900 */
[----:B------:R-:W-:-:S04]  /*0550*/  IMAD.WIDE R10, R4, 0x4, R20 ;  /* 0x00000004040a7825 */ /* 0x000fc800078e0214 */
[----:B--2---:R-:W-:-:S04]  /*0560*/  IMAD.WIDE R22, R13, 0x4, R22 ;  /* 0x000000040d167825 */ /* 0x004fc800078e0216 */
[C---:B------:R-:W-:Y:S02]  /*0570*/  IMAD.WIDE R12, R5.reuse, 0x4, R22 ;  /* 0x00000004050c7825 */ /* 0x040fe400078e0216 */
[----:B------:R-:W3:Y:S02]  /*0580*/  LDG.E R22, desc[UR4][R22.64] ;  /* 0x0000000416167981 */ /* 0x000ee4000c1e1900 */
[C---:B------:R-:W-:Y:S02]  /*0590*/  IMAD.WIDE R16, R4.reuse, 0x4, R10 ;  /* 0x0000000404107825 */ /* 0x040fe400078e020a */
[----:B------:R-:W2:Y:S02]  /*05a0*/  LDG.E R11, desc[UR4][R10.64] ;  /* 0x000000040a0b7981 */ /* 0x000ea4000c1e1900 */
[----:B------:R-:W-:Y:S02]  /*05b0*/  IMAD.WIDE R14, R5, 0x4, R12 ;  /* 0x00000004050e7825 */ /* 0x000fe400078e020c */
[----:B------:R-:W2:Y:S02]  /*05c0*/  LDG.E R12, desc[UR4][R12.64] ;  /* 0x000000040c0c7981 */ /* 0x000ea4000c1e1900 */
[----:B------:R-:W-:-:S02]  /*05d0*/  IMAD.WIDE R18, R4, 0x4, R16 ;  /* 0x0000000404127825 */ /* 0x000fc400078e0210 */
[----:B------:R-:W4:Y:S02]  /*05e0*/  LDG.E R25, desc[UR4][R16.64] ;  /* 0x0000000410197981 */ /* 0x000f24000c1e1900 */
[----:B------:R-:W-:Y:S02]  /*05f0*/  IMAD.WIDE R4, R5, 0x4, R14 ;  /* 0x0000000405047825 */ /* 0x000fe400078e020e */
[----:B------:R-:W4:Y:S04]  /*0600*/  LDG.E R14, desc[UR4][R14.64] ;  /* 0x000000040e0e7981 */ /* 0x000f28000c1e1900 */
[----:B------:R-:W5:Y:S04]  /*0610*/  LDG.E R19, desc[UR4][R18.64] ;  /* 0x0000000412137981 */ /* 0x000f68000c1e1900 */
[----:B------:R-:W5:Y:S01]  /*0620*/  LDG.E R4, desc[UR4][R4.64] ;  /* 0x0000000404047981 */ /* 0x000f62000c1e1900 */
[----:B------:R-:W-:Y:S01]  /*0630*/  IADD3 R6, PT, PT, R6, 0x4, RZ ;  /* 0x0000000406067810 */ /* 0x000fe20007ffe0ff */
[----:B---3--:R-:W-:-:S04]  /*0640*/  FFMA R8, R8, R22, R9 ;  /* 0x0000001608087223 */ /* 0x008fc80000000009 */
[----:B--2---:R-:W-:-:S04]  /*0650*/  FFMA R8, R11, R12, R8 ;  /* 0x0000000c0b087223 */ /* 0x004fc80000000008 */
[----:B----4-:R-:W-:-:S04]  /*0660*/  FFMA R8, R25, R14, R8 ;  /* 0x0000000e19087223 */ /* 0x010fc80000000008 */
[----:B-----5:R-:W-:-:S07]  /*0670*/  FFMA R9, R19, R4, R8 ;  /* 0x0000000413097223 */ /* 0x020fce0000000008 */
.L_x_3:
[----:B------:R-:W-:Y:S05]  /*0680*/  @!P1 BRA `(.L_x_0) ;  /* 0x0000000000749947 */ /* 0x000fea0003800000 */
[----:B------:R-:W-:Y:S01]  /*0690*/  ISETP.NE.AND P0, PT, R7, 0x1, PT ;  /* 0x000000010700780c */ /* 0x000fe20003f05270 */
[----:B------:R-:W0:Y:S01]  /*06a0*/  LDC.64 R16, c[0x0][0x380] ;  /* 0x0000e000ff107b82 */ /* 0x000e220000000a00 */
[----:B------:R-:W-:-:S04]  /*06b0*/  LOP3.LUT R0, R0, 0x1, RZ, 0xc0, !PT ;  /* 0x0000000100007812 */ /* 0x000fc800078ec0ff */
[----:B------:R-:W-:-:S03]  /*06c0*/  ISETP.NE.U32.AND P1, PT, R0, 0x1, PT ;  /* 0x000000010000780c */ /* 0x000fc60003f25070 */
[----:B------:R-:W1:Y:S08]  /*06d0*/  LDC.64 R18, c[0x0][0x388] ;  /* 0x0000e200ff127b82 */ /* 0x000e700000000a00 */
[----:B------:R-:W2:Y:S08]  /*06e0*/  @P0 LDC.64 R12, c[0x0][0x398] ;  /* 0x0000e600ff0c0b82 */ /* 0x000eb00000000a00 */
[----:B------:R-:W3:Y:S08]  /*06f0*/  @!P1 LDC.64 R14, c[0x0][0x398] ;  /* 0x0000e600ff0e9b82 */ /* 0x000ef00000000a00 */
[----:B------:R-:W4:Y:S08]  /*0700*/  LDC.64 R10, c[0x0][0x380] ;  /* 0x0000e000ff0a7b82 */ /* 0x000f300000000a00 */
[----:B------:R-:W5:Y:S01]  /*0710*/  LDC.64 R4, c[0x0][0x388] ;  /* 0x0000e200ff047b82 */ /* 0x000f620000000a00 */
[----:B--2---:R-:W-:-:S02]  /*0720*/  @P0 IMAD R21, R6, R12, R3 ;  /* 0x0000000c06150224 */ /* 0x004fc400078e0203 */
[C---:B------:R-:W-:Y:S01]  /*0730*/  @P0 IMAD R7, R6.reuse, R13, R2 ;  /* 0x0000000d06070224 */ /* 0x040fe200078e0202 */
[----:B------:R-:W-:Y:S01]  /*0740*/  @P0 IADD3 R6, PT, PT, R6, 0x2, RZ ;  /* 0x0000000206060810 */ /* 0x000fe20007ffe0ff */
[----:B0-----:R-:W-:-:S04]  /*0750*/  @P0 IMAD.WIDE R20, R21, 0x4, R16 ;  /* 0x0000000415140825 */ /* 0x001fc800078e0210 */
[----:B-1----:R-:W-:Y:S01]  /*0760*/  @P0 IMAD.WIDE R16, R7, 0x4, R18 ;  /* 0x0000000407100825 */ /* 0x002fe200078e0212 */
[----:B------:R-:W2:Y:S03]  /*0770*/  @P0 LDG.E R0, desc[UR4][R20.64] ;  /* 0x0000000414000981 */ /* 0x000ea6000c1e1900 */
[C---:B---3--:R-:W-:Y:S02]  /*0780*/  @!P1 IMAD R23, R6.reuse, R14, R3 ;  /* 0x0000000e06179224 */ /* 0x048fe400078e0203 */
[----:B------:R-:W-:Y:S02]  /*0790*/  @!P1 IMAD R15, R6, R15, R2 ;  /* 0x0000000f060f9224 */ /* 0x000fe400078e0202 */
[----:B------:R-:W-:-:S04]  /*07a0*/  @P0 IMAD.WIDE R18, R12, 0x4, R20 ;  /* 0x000000040c120825 */ /* 0x000fc800078e0214 */
[----:B------:R-:W-:Y:S02]  /*07b0*/  @P0 IMAD.WIDE R6, R13, 0x4, R16 ;  /* 0x000000040d060825 */ /* 0x000fe400078e0210 */
[----:B------:R-:W2:Y:S02]  /*07c0*/  @P0 LDG.E R16, desc[UR4][R16.64] ;  /* 0x0000000410100981 */ /* 0x000ea4000c1e1900 */
[----:B----4-:R-:W-:Y:S02]  /*07d0*/  @!P1 IMAD.WIDE R10, R23, 0x4, R10 ;  /* 0x00000004170a9825 */ /* 0x010fe400078e020a */
[----:B------:R-:W3:Y:S02]  /*07e0*/  @P0 LDG.E R19, desc[UR4][R18.64] ;  /* 0x0000000412130981 */ /* 0x000ee4000c1e1900 */
[----:B-----5:R-:W-:Y:S02]  /*07f0*/  @!P1 IMAD.WIDE R4, R15, 0x4, R4 ;  /* 0x000000040f049825 */ /* 0x020fe400078e0204 */
[----:B------:R-:W3:Y:S04]  /*0800*/  @P0 LDG.E R6, desc[UR4][R6.64] ;  /* 0x0000000406060981 */ /* 0x000ee8000c1e1900 */
[----:B------:R-:W4:Y:S04]  /*0810*/  @!P1 LDG.E R10, desc[UR4][R10.64] ;  /* 0x000000040a0a9981 */ /* 0x000f28000c1e1900 */
[----:B------:R-:W4:Y:S01]  /*0820*/  @!P1 LDG.E R4, desc[UR4][R4.64] ;  /* 0x0000000404049981 */ /* 0x000f22000c1e1900 */
[----:B--2---:R-:W-:-:S04]  /*0830*/  @P0 FFMA R0, R0, R16, R9 ;  /* 0x0000001000000223 */ /* 0x004fc80000000009 */
[----:B---3--:R-:W-:-:S04]  /*0840*/  @P0 FFMA R9, R19, R6, R0 ;  /* 0x0000000613090223 */ /* 0x008fc80000000000 */
[----:B----4-:R-:W-:-:S07]  /*0850*/  @!P1 FFMA R9, R10, R4, R9 ;  /* 0x000000040a099223 */ /* 0x010fce0000000009 */
.L_x_0:
[----:B------:R-:W0:Y:S01]  /*0860*/  LDC.64 R4, c[0x0][0x390] ;  /* 0x0000e400ff047b82 */ /* 0x000e220000000a00 */
[----:B------:R-:W1:Y:S02]  /*0870*/  LDCU UR6, c[0x0][0x39c] ;  /* 0x00007380ff0677ac */ /* 0x000e640008000800 */
[----:B-1----:R-:W-:-:S04]  /*0880*/  IMAD R3, R3, UR6, R2 ;  /* 0x0000000603037c24 */ /* 0x002fc8000f8e0202 */
[----:B0-----:R-:W-:-:S05]  /*0890*/  IMAD.WIDE R2, R3, 0x4, R4 ;  /* 0x0000000403027825 */ /* 0x001fca00078e0204 */
[----:B------:R-:W-:Y:S01]  /*08a0*/  STG.E desc[UR4][R2.64], R9 ;  /* 0x0000000902007986 */ /* 0x000fe2000c101904 */
[----:B------:R-:W-:Y:S05]  /*08b0*/  EXIT ;  /* 0x000000000000794d */ /* 0x000fea0003800000 */
.L_x_4:
[----:B------:R-:W-:-:S00]  /*08c0*/  BRA `(.L_x_4) ;  /* 0xfffffffc00fc7947 */ /* 0x000fc0000383ffff */
[----:B------:R-:W-:-:S00]  /*08d0*/  NOP ;  /* 0x0000000000007918 */ /* 0x000fc00000000000 */
        /* <DEDUP_REMOVED lines=10> */
.L_x_5:


//--------------------- .nv.shared.reserved.0     --------------------------
	.section	.nv.shared.reserved.0,"aw",@nobits
	.weak		__nv_reservedSMEM_offset_0_alias
	.size		__nv_reservedSMEM_offset_0_alias, 0, 64
	.other		__nv_reservedSMEM_offset_0_alias,@"STO_CUDA_RESERVED_SHARED STV_DEFAULT"
__nv_reservedSMEM_offset_0_alias:
	.zero		0
	.zero		64


//--------------------- .nv.constant0._Z10atb_kernelPKfS0_Pfiii --------------------------
	.section	.nv.constant0._Z10atb_kernelPKfS0_Pfiii,"a",@progbits
	.sectionflags	@""
	.align	4
.nv.constant0._Z10atb_kernelPKfS0_Pfiii:
	.zero		932


//--------------------- SYMBOLS --------------------------

	.type		.nv.reservedSmem.offset0,@object
	.size		.nv.reservedSmem.offset0,0x4
